//
// Generated by NVIDIA NVVM Compiler
//
// Compiler Build ID: CL-36424714
// Cuda compilation tools, release 13.0, V13.0.88
// Based on NVVM 20.0.0
//

.version 9.0
.target sm_100
.address_size 64

	// .globl	_Z15transposeKernelPiS_ii

.visible .entry _Z15transposeKernelPiS_ii(
	.param .u64 .ptr .align 1 _Z15transposeKernelPiS_ii_param_0,
	.param .u64 .ptr .align 1 _Z15transposeKernelPiS_ii_param_1,
	.param .u32 _Z15transposeKernelPiS_ii_param_2,
	.param .u32 _Z15transposeKernelPiS_ii_param_3
)
{
	.reg .pred 	%p<4>;
	.reg .b32 	%r<14>;
	.reg .b64 	%rd<9>;

	ld.param.u64 	%rd1, [_Z15transposeKernelPiS_ii_param_0];
	ld.param.u64 	%rd2, [_Z15transposeKernelPiS_ii_param_1];
	ld.param.u32 	%r3, [_Z15transposeKernelPiS_ii_param_2];
	ld.param.u32 	%r4, [_Z15transposeKernelPiS_ii_param_3];
	mov.u32 	%r5, %ctaid.y;
	mov.u32 	%r6, %ntid.y;
	mov.u32 	%r7, %tid.y;
	mad.lo.s32 	%r1, %r5, %r6, %r7;
	mov.u32 	%r8, %ctaid.x;
	mov.u32 	%r9, %ntid.x;
	mov.u32 	%r10, %tid.x;
	mad.lo.s32 	%r2, %r8, %r9, %r10;
	setp.ge.s32 	%p1, %r1, %r3;
	setp.ge.s32 	%p2, %r2, %r4;
	or.pred  	%p3, %p1, %p2;
	@%p3 bra 	$L__BB0_2;
	cvta.to.global.u64 	%rd3, %rd1;
	cvta.to.global.u64 	%rd4, %rd2;
	mad.lo.s32 	%r11, %r4, %r1, %r2;
	mul.wide.s32 	%rd5, %r11, 4;
	add.s64 	%rd6, %rd3, %rd5;
	ld.global.u32 	%r12, [%rd6];
	mad.lo.s32 	%r13, %r3, %r2, %r1;
	mul.wide.s32 	%rd7, %r13, 4;
	add.s64 	%rd8, %rd4, %rd7;
	st.global.u32 	[%rd8], %r12;
$L__BB0_2:
	ret;

}


// ===== COMPILED SASS (sm_100) =====

	.target	sm_100

	.elftype	@"ET_EXEC"


//--------------------- .note.nv.tkinfo           --------------------------
	.section	.note.nv.tkinfo,"",@"SHT_NOTE"
	.sectionflags	@"SHF_NOTE_NV_TKINFO"
	.tkinfo
        /*0018*/ 	.word	0x00000002
        /*0030*/ 	.string	""
        /*0030*/ 	.string	"ptxas"
        /*0030*/ 	.string	"Cuda compilation tools, release 13.0, V13.0.88"
        /*0030*/ 	.string	"Build cuda_13.0.r13.0/compiler.36424714_0"
        /*0030*/ 	.string	"-arch sm_100 -m 64 "



//--------------------- .note.nv.cuinfo           --------------------------
	.section	.note.nv.cuinfo,"",@"SHT_NOTE"
	.sectionflags	@"SHF_NOTE_NV_CUINFO"
        /*0018*/ 	.short	0x0002
        /*001a*/ 	.short	0x0064
        /*001c*/ 	.short	0x0082
	.zero		2


//--------------------- .nv.info                  --------------------------
	.section	.nv.info,"",@"SHT_CUDA_INFO"
	.align	4


	//----- nvinfo : EIATTR_REGCOUNT
	.align		4
        /*0000*/ 	.byte	0x04, 0x2f
        /*0002*/ 	.short	(.L_1 - .L_0)
	.align		4
.L_0:
        /*0004*/ 	.word	index@(_Z15transposeKernelPiS_ii)
        /*0008*/ 	.word	0x0000000a


	//----- nvinfo : EIATTR_FRAME_SIZE
	.align		4
.L_1:
        /*000c*/ 	.byte	0x04, 0x11
        /*000e*/ 	.short	(.L_3 - .L_2)
	.align		4
.L_2:
        /*0010*/ 	.word	index@(_Z15transposeKernelPiS_ii)
        /*0014*/ 	.word	0x00000000


	//----- nvinfo : EIATTR_MIN_STACK_SIZE
	.align		4
.L_3:
        /*0018*/ 	.byte	0x04, 0x12
        /*001a*/ 	.short	(.L_5 - .L_4)
	.align		4
.L_4:
        /*001c*/ 	.word	index@(_Z15transposeKernelPiS_ii)
        /*0020*/ 	.word	0x00000000
.L_5:


//--------------------- .nv.compat                --------------------------
	.section	.nv.compat,"",@"SHT_CUDA_COMPAT_INFO"
	.align	4
        /*0000*/ 	.byte	0x02, 0x09, 0x00, 0x00, 0x02, 0x02, 0x01, 0x00, 0x02, 0x05, 0x05, 0x00, 0x03, 0x07, 0x01, 0x01
        /*0010*/ 	.byte	0x02, 0x03, 0x00, 0x00, 0x02, 0x06, 0x01, 0x00, 0x04, 0x0b, 0x08, 0x00, 0x09, 0x00, 0x00, 0x00
        /*0020*/ 	.byte	0x00, 0x00, 0x00, 0x00


//--------------------- .nv.info._Z15transposeKernelPiS_ii --------------------------
	.section	.nv.info._Z15transposeKernelPiS_ii,"",@"SHT_CUDA_INFO"
	.sectionflags	@""
	.align	4


	//----- nvinfo : EIATTR_CUDA_API_VERSION
	.align		4
        /*0000*/ 	.byte	0x04, 0x37
        /*0002*/ 	.short	(.L_7 - .L_6)
.L_6:
        /*0004*/ 	.word	0x00000082


	//----- nvinfo : EIATTR_KPARAM_INFO
	.align		4
.L_7:
        /*0008*/ 	.byte	0x04, 0x17
        /*000a*/ 	.short	(.L_9 - .L_8)
.L_8:
        /*000c*/ 	.word	0x00000000
        /*0010*/ 	.short	0x0003
        /*0012*/ 	.short	0x0014
        /*0014*/ 	.byte	0x00, 0xf0, 0x11, 0x00


	//----- nvinfo : EIATTR_KPARAM_INFO
	.align		4
.L_9:
        /*0018*/ 	.byte	0x04, 0x17
        /*001a*/ 	.short	(.L_11 - .L_10)
.L_10:
        /*001c*/ 	.word	0x00000000
        /*0020*/ 	.short	0x0002
        /*0022*/ 	.short	0x0010
        /*0024*/ 	.byte	0x00, 0xf0, 0x11, 0x00


	//----- nvinfo : EIATTR_KPARAM_INFO
	.align		4
.L_11:
        /*0028*/ 	.byte	0x04, 0x17
        /*002a*/ 	.short	(.L_13 - .L_12)
.L_12:
        /*002c*/ 	.word	0x00000000
        /*0030*/ 	.short	0x0001
        /*0032*/ 	.short	0x0008
        /*0034*/ 	.byte	0x00, 0xf5, 0x21, 0x00


	//----- nvinfo : EIATTR_KPARAM_INFO
	.align		4
.L_13:
        /*0038*/ 	.byte	0x04, 0x17
        /*003a*/ 	.short	(.L_15 - .L_14)
.L_14:
        /*003c*/ 	.word	0x00000000
        /*0040*/ 	.short	0x0000
        /*0042*/ 	.short	0x0000
        /*0044*/ 	.byte	0x00, 0xf5, 0x21, 0x00


	//----- nvinfo : EIATTR_SPARSE_MMA_MASK
	.align		4
.L_15:
        /*0048*/ 	.byte	0x03, 0x50
        /*004a*/ 	.short	0x0000


	//----- nvinfo : EIATTR_MAXREG_COUNT
	.align		4
        /*004c*/ 	.byte	0x03, 0x1b
        /*004e*/ 	.short	0x00ff


	//----- nvinfo : EIATTR_MERCURY_ISA_VERSION
	.align		4
        /*0050*/ 	.byte	0x03, 0x5f
        /*0052*/ 	.short	0x0101


	//----- nvinfo : EIATTR_VRC_CTA_INIT_COUNT
	.align		4
        /*0054*/ 	.byte	0x02, 0x4a
	.zero		1
	.zero		1


	//----- nvinfo : EIATTR_EXIT_INSTR_OFFSETS
	.align		4
        /*0058*/ 	.byte	0x04, 0x1c
        /*005a*/ 	.short	(.L_17 - .L_16)


	//   ....[0]....
.L_16:
        /*005c*/ 	.word	0x000000c0


	//   ....[1]....
        /*0060*/ 	.word	0x00000160


	//----- nvinfo : EIATTR_CBANK_PARAM_SIZE
	.align		4
.L_17:
        /*0064*/ 	.byte	0x03, 0x19
        /*0066*/ 	.short	0x0018


	//----- nvinfo : EIATTR_PARAM_CBANK
	.align		4
        /*0068*/ 	.byte	0x04, 0x0a
        /*006a*/ 	.short	(.L_19 - .L_18)
	.align		4
.L_18:
        /*006c*/ 	.word	index@(.nv.constant0._Z15transposeKernelPiS_ii)
        /*0070*/ 	.short	0x0380
        /*0072*/ 	.short	0x0018


	//----- nvinfo : EIATTR_SW_WAR
	.align		4
.L_19:
        /*0074*/ 	.byte	0x04, 0x36
        /*0076*/ 	.short	(.L_21 - .L_20)
.L_20:
        /*0078*/ 	.word	0x00000008
.L_21:


//--------------------- .nv.callgraph             --------------------------
	.section	.nv.callgraph,"",@"SHT_CUDA_CALLGRAPH"
	.align	4
	.sectionentsize	8
	.align		4
        /*0000*/ 	.word	0x00000000
	.align		4
        /*0004*/ 	.word	0xffffffff
	.align		4
        /*0008*/ 	.word	0x00000000
	.align		4
        /*000c*/ 	.word	0xfffffffe
	.align		4
        /*0010*/ 	.word	0x00000000
	.align		4
        /*0014*/ 	.word	0xfffffffd
	.align		4
        /*0018*/ 	.word	0x00000000
	.align		4
        /*001c*/ 	.word	0xfffffffc


//--------------------- .text._Z15transposeKernelPiS_ii --------------------------
	.section	.text._Z15transposeKernelPiS_ii,"ax",@progbits
	.align	128
        .global         _Z15transposeKernelPiS_ii
        .type           _Z15transposeKernelPiS_ii,@function
        .size           _Z15transposeKernelPiS_ii,(.L_x_1 - _Z15transposeKernelPiS_ii)
        .other          _Z15transposeKernelPiS_ii,@"STO_CUDA_ENTRY STV_DEFAULT"
_Z15transposeKernelPiS_ii:
.text._Z15transposeKernelPiS_ii:
[----:B------:R-:W-:Y:S01]  /*0000*/  LDC R1, c[0x0][0x37c] ;  /* 0x0000df00ff017b82 */ /* 0x000fe20000000800 */
[----:B------:R-:W0:Y:S07]  /*0010*/  S2R R2, SR_TID.X ;  /* 0x0000000000027919 */ /* 0x000e2e0000002100 */
[----:B------:R-:W1:Y:S01]  /*0020*/  LDC R0, c[0x0][0x364] ;  /* 0x0000d900ff007b82 */ /* 0x000e620000000800 */
[----:B------:R-:W2:Y:S01]  /*0030*/  LDCU.64 UR6, c[0x0][0x390] ;  /* 0x00007200ff0677ac */ /* 0x000ea20008000a00 */
[----:B------:R-:W1:Y:S06]  /*0040*/  S2R R3, SR_TID.Y ;  /* 0x0000000000037919 */ /* 0x000e6c0000002200 */
[----:B------:R-:W0:Y:S08]  /*0050*/  S2UR UR5, SR_CTAID.X ;  /* 0x00000000000579c3 */ /* 0x000e300000002500 */
[----:B------:R-:W0:Y:S08]  /*0060*/  LDC R7, c[0x0][0x360] ;  /* 0x0000d800ff077b82 */ /* 0x000e300000000800 */
[----:B------:R-:W1:Y:S01]  /*0070*/  S2UR UR4, SR_CTAID.Y ;  /* 0x00000000000479c3 */ /* 0x000e620000002600 */
[----:B0-----:R-:W-:-:S05]  /*0080*/  IMAD R7, R7, UR5, R2 ;  /* 0x0000000507077c24 */ /* 0x001fca000f8e0202 */
[----:B--2---:R-:W-:Y:S01]  /*0090*/  ISETP.GE.AND P0, PT, R7, UR7, PT ;  /* 0x0000000707007c0c */ /* 0x004fe2000bf06270 */
[----:B-1----:R-:W-:-:S05]  /*00a0*/  IMAD R0, R0, UR4, R3 ;  /* 0x0000000400007c24 */ /* 0x002fca000f8e0203 */
[----:B------:R-:W-:-:S13]  /*00b0*/  ISETP.GE.OR P0, PT, R0, UR6, P0 ;  /* 0x0000000600007c0c */ /* 0x000fda0008706670 */
[----:B------:R-:W-:Y:S05]  /*00c0*/  @P0 EXIT ;  /* 0x000000000000094d */ /* 0x000fea0003800000 */
[----:B------:R-:W0:Y:S01]  /*00d0*/  LDC.64 R2, c[0x0][0x380] ;  /* 0x0000e000ff027b82 */ /* 0x000e220000000a00 */
[----:B------:R-:W1:Y:S01]  /*00e0*/  LDCU.64 UR4, c[0x0][0x358] ;  /* 0x00006b00ff0477ac */ /* 0x000e620008000a00 */
[----:B------:R-:W-:-:S04]  /*00f0*/  IMAD R5, R0, UR7, R7 ;  /* 0x0000000700057c24 */ /* 0x000fc8000f8e0207 */
[----:B0-----:R-:W-:Y:S02]  /*0100*/  IMAD.WIDE R2, R5, 0x4, R2 ;  /* 0x0000000405027825 */ /* 0x001fe400078e0202 */
[----:B------:R-:W0:Y:S04]  /*0110*/  LDC.64 R4, c[0x0][0x388] ;  /* 0x0000e200ff047b82 */ /* 0x000e280000000a00 */
[----:B-1----:R-:W2:Y:S01]  /*0120*/  LDG.E R3, desc[UR4][R2.64] ;  /* 0x0000000402037981 */ /* 0x002ea2000c1e1900 */
[----:B------:R-:W-:-:S04]  /*0130*/  IMAD R7, R7, UR6, R0 ;  /* 0x0000000607077c24 */ /* 0x000fc8000f8e0200 */
[----:B0-----:R-:W-:-:S05]  /*0140*/  IMAD.WIDE R4, R7, 0x4, R4 ;  /* 0x0000000407047825 */ /* 0x001fca00078e0204 */
[----:B--2---:R-:W-:Y:S01]  /*0150*/  STG.E desc[UR4][R4.64], R3 ;  /* 0x0000000304007986 */ /* 0x004fe2000c101904 */
[----:B------:R-:W-:Y:S05]  /*0160*/  EXIT ;  /* 0x000000000000794d */ /* 0x000fea0003800000 */
.L_x_0:
[----:B------:R-:W-:-:S00]  /*0170*/  BRA `(.L_x_0) ;  /* 0xfffffffc00fc7947 */ /* 0x000fc0000383ffff */
[----:B------:R-:W-:-:S00]  /*0180*/  NOP ;  /* 0x0000000000007918 */ /* 0x000fc00000000000 */
[----:B------:R-:W-:-:S00]  /*0190*/  NOP ;  /* 0x0000000000007918 */ /* 0x000fc00000000000 */
[----:B------:R-:W-:-:S00]  /*01a0*/  NOP ;  /* 0x0000000000007918 */ /* 0x000fc00000000000 */
[----:B------:R-:W-:-:S00]  /*01b0*/  NOP ;  /* 0x0000000000007918 */ /* 0x000fc00000000000 */
[----:B------:R-:W-:-:S00]  /*01c0*/  NOP ;  /* 0x0000000000007918 */ /* 0x000fc00000000000 */
[----:B------:R-:W-:-:S00]  /*01d0*/  NOP ;  /* 0x0000000000007918 */ /* 0x000fc00000000000 */
[----:B------:R-:W-:-:S00]  /*01e0*/  NOP ;  /* 0x0000000000007918 */ /* 0x000fc00000000000 */
[----:B------:R-:W-:-:S00]  /*01f0*/  NOP ;  /* 0x0000000000007918 */ /* 0x000fc00000000000 */
.L_x_1:


//--------------------- .nv.shared.reserved.0     --------------------------
	.section	.nv.shared.reserved.0,"aw",@nobits
	.weak		__nv_reservedSMEM_offset_0_alias
	.size		__nv_reservedSMEM_offset_0_alias, 0, 64
	.other		__nv_reservedSMEM_offset_0_alias,@"STO_CUDA_RESERVED_SHARED STV_DEFAULT"
__nv_reservedSMEM_offset_0_alias:
	.zero		0
	.zero		64


//--------------------- .nv.constant0._Z15transposeKernelPiS_ii --------------------------
	.section	.nv.constant0._Z15transposeKernelPiS_ii,"a",@progbits
	.sectionflags	@""
	.align	4
.nv.constant0._Z15transposeKernelPiS_ii:
	.zero		920


//--------------------- SYMBOLS --------------------------

	.type		.nv.reservedSmem.offset0,@object
	.size		.nv.reservedSmem.offset0,0x4
